//
// Generated by NVIDIA NVVM Compiler
//
// Compiler Build ID: CL-36424714
// Cuda compilation tools, release 13.0, V13.0.88
// Based on NVVM 20.0.0
//

.version 9.0
.target sm_100
.address_size 64

	// .globl	_Z6sparsePcS_PiS0_i

.visible .entry _Z6sparsePcS_PiS0_i(
	.param .u64 .ptr .align 1 _Z6sparsePcS_PiS0_i_param_0,
	.param .u64 .ptr .align 1 _Z6sparsePcS_PiS0_i_param_1,
	.param .u64 .ptr .align 1 _Z6sparsePcS_PiS0_i_param_2,
	.param .u64 .ptr .align 1 _Z6sparsePcS_PiS0_i_param_3,
	.param .u32 _Z6sparsePcS_PiS0_i_param_4
)
{
	.reg .pred 	%p<53>;
	.reg .b16 	%rs<37>;
	.reg .b32 	%r<308>;
	.reg .b64 	%rd<58>;

	ld.param.u64 	%rd26, [_Z6sparsePcS_PiS0_i_param_0];
	ld.param.u64 	%rd27, [_Z6sparsePcS_PiS0_i_param_1];
	ld.param.u64 	%rd28, [_Z6sparsePcS_PiS0_i_param_3];
	ld.param.u32 	%r172, [_Z6sparsePcS_PiS0_i_param_4];
	cvta.to.global.u64 	%rd1, %rd28;
	cvta.to.global.u64 	%rd2, %rd27;
	cvta.to.global.u64 	%rd3, %rd26;
	mov.u32 	%r1, %tid.x;
	setp.ge.s32 	%p1, %r1, %r172;
	@%p1 bra 	$L__BB0_98;
	setp.eq.s32 	%p2, %r1, 0;
	mov.b32 	%r265, 0;
	@%p2 bra 	$L__BB0_35;
	and.b32  	%r2, %r1, 7;
	setp.lt.u32 	%p3, %r1, 8;
	mov.b32 	%r250, 0;
	mov.u32 	%r265, %r250;
	@%p3 bra 	$L__BB0_6;
	and.b32  	%r250, %r1, 1016;
	neg.s32 	%r266, %r250;
	add.s64 	%rd55, %rd3, 3;
	add.s64 	%rd54, %rd1, 16;
	mov.b32 	%r265, 0;
$L__BB0_4:
	.pragma "nounroll";
	ld.global.u8 	%rs5, [%rd55+-3];
	setp.ne.s16 	%p4, %rs5, 43;
	@%p4 bra 	$L__BB0_39;
	ld.global.u32 	%r178, [%rd54+-16];
	add.s32 	%r268, %r178, 1;
	bra.uni 	$L__BB0_40;
$L__BB0_6:
	setp.eq.s32 	%p13, %r2, 0;
	@%p13 bra 	$L__BB0_35;
	and.b32  	%r8, %r1, 3;
	setp.lt.u32 	%p14, %r2, 4;
	@%p14 bra 	$L__BB0_21;
	cvt.u64.u32 	%rd29, %r250;
	add.s64 	%rd6, %rd3, %rd29;
	ld.global.u8 	%rs13, [%rd6];
	setp.eq.s16 	%p15, %rs13, 43;
	mul.wide.u32 	%rd30, %r250, 4;
	add.s64 	%rd7, %rd1, %rd30;
	@%p15 bra 	$L__BB0_10;
	ld.global.u32 	%r194, [%rd7];
	add.s32 	%r252, %r194, 2;
	bra.uni 	$L__BB0_11;
$L__BB0_10:
	ld.global.u32 	%r195, [%rd7];
	add.s32 	%r252, %r195, 1;
$L__BB0_11:
	add.s32 	%r12, %r252, %r265;
	ld.global.u8 	%rs14, [%rd6+1];
	setp.eq.s16 	%p16, %rs14, 43;
	@%p16 bra 	$L__BB0_13;
	ld.global.u32 	%r196, [%rd7+4];
	add.s32 	%r253, %r196, 2;
	bra.uni 	$L__BB0_14;
$L__BB0_13:
	ld.global.u32 	%r197, [%rd7+4];
	add.s32 	%r253, %r197, 1;
$L__BB0_14:
	add.s32 	%r16, %r253, %r12;
	ld.global.u8 	%rs15, [%rd6+2];
	setp.eq.s16 	%p17, %rs15, 43;
	@%p17 bra 	$L__BB0_16;
	ld.global.u32 	%r198, [%rd7+8];
	add.s32 	%r254, %r198, 2;
	bra.uni 	$L__BB0_17;
$L__BB0_16:
	ld.global.u32 	%r199, [%rd7+8];
	add.s32 	%r254, %r199, 1;
$L__BB0_17:
	add.s32 	%r20, %r254, %r16;
	ld.global.u8 	%rs16, [%rd6+3];
	setp.eq.s16 	%p18, %rs16, 43;
	@%p18 bra 	$L__BB0_19;
	ld.global.u32 	%r200, [%rd7+12];
	add.s32 	%r255, %r200, 2;
	bra.uni 	$L__BB0_20;
$L__BB0_19:
	ld.global.u32 	%r201, [%rd7+12];
	add.s32 	%r255, %r201, 1;
$L__BB0_20:
	add.s32 	%r265, %r255, %r20;
	add.s32 	%r250, %r250, 4;
$L__BB0_21:
	setp.eq.s32 	%p19, %r8, 0;
	@%p19 bra 	$L__BB0_35;
	setp.eq.s32 	%p20, %r8, 1;
	@%p20 bra 	$L__BB0_30;
	cvt.u64.u32 	%rd31, %r250;
	add.s64 	%rd8, %rd3, %rd31;
	ld.global.u8 	%rs17, [%rd8];
	setp.eq.s16 	%p21, %rs17, 43;
	mul.wide.u32 	%rd32, %r250, 4;
	add.s64 	%rd9, %rd1, %rd32;
	@%p21 bra 	$L__BB0_25;
	ld.global.u32 	%r203, [%rd9];
	add.s32 	%r259, %r203, 2;
	bra.uni 	$L__BB0_26;
$L__BB0_25:
	ld.global.u32 	%r204, [%rd9];
	add.s32 	%r259, %r204, 1;
$L__BB0_26:
	add.s32 	%r32, %r259, %r265;
	ld.global.u8 	%rs18, [%rd8+1];
	setp.eq.s16 	%p22, %rs18, 43;
	@%p22 bra 	$L__BB0_28;
	ld.global.u32 	%r205, [%rd9+4];
	add.s32 	%r260, %r205, 2;
	bra.uni 	$L__BB0_29;
$L__BB0_28:
	ld.global.u32 	%r206, [%rd9+4];
	add.s32 	%r260, %r206, 1;
$L__BB0_29:
	add.s32 	%r265, %r260, %r32;
	add.s32 	%r250, %r250, 2;
$L__BB0_30:
	and.b32  	%r207, %r1, 1;
	setp.eq.b32 	%p23, %r207, 1;
	not.pred 	%p24, %p23;
	@%p24 bra 	$L__BB0_35;
	cvt.u64.u32 	%rd33, %r250;
	add.s64 	%rd34, %rd3, %rd33;
	ld.global.u8 	%rs19, [%rd34];
	setp.eq.s16 	%p25, %rs19, 43;
	@%p25 bra 	$L__BB0_33;
	mul.wide.u32 	%rd35, %r250, 4;
	add.s64 	%rd36, %rd1, %rd35;
	ld.global.u32 	%r208, [%rd36];
	add.s32 	%r264, %r208, 2;
	bra.uni 	$L__BB0_34;
$L__BB0_33:
	mul.wide.u32 	%rd37, %r250, 4;
	add.s64 	%rd38, %rd1, %rd37;
	ld.global.u32 	%r209, [%rd38];
	add.s32 	%r264, %r209, 1;
$L__BB0_34:
	add.s32 	%r265, %r264, %r265;
$L__BB0_35:
	add.s32 	%r46, %r1, 1;
	and.b32  	%r47, %r46, 7;
	setp.lt.u32 	%p26, %r1, 7;
	mov.b32 	%r277, 0;
	mov.u32 	%r292, %r277;
	@%p26 bra 	$L__BB0_62;
	and.b32  	%r277, %r46, 2040;
	neg.s32 	%r296, %r277;
	add.s64 	%rd57, %rd3, 3;
	add.s64 	%rd56, %rd1, 16;
	mov.b32 	%r292, 0;
$L__BB0_37:
	.pragma "nounroll";
	ld.global.u8 	%rs20, [%rd57+-3];
	setp.ne.s16 	%p27, %rs20, 43;
	@%p27 bra 	$L__BB0_99;
	ld.global.u32 	%r214, [%rd56+-16];
	add.s32 	%r298, %r214, 1;
	bra.uni 	$L__BB0_100;
$L__BB0_39:
	ld.global.u32 	%r177, [%rd54+-16];
	add.s32 	%r268, %r177, 2;
$L__BB0_40:
	add.s32 	%r55, %r268, %r265;
	ld.global.u8 	%rs6, [%rd55+-2];
	setp.eq.s16 	%p5, %rs6, 43;
	@%p5 bra 	$L__BB0_42;
	ld.global.u32 	%r179, [%rd54+-12];
	add.s32 	%r269, %r179, 2;
	bra.uni 	$L__BB0_43;
$L__BB0_42:
	ld.global.u32 	%r180, [%rd54+-12];
	add.s32 	%r269, %r180, 1;
$L__BB0_43:
	add.s32 	%r59, %r269, %r55;
	ld.global.u8 	%rs7, [%rd55+-1];
	setp.eq.s16 	%p6, %rs7, 43;
	@%p6 bra 	$L__BB0_45;
	ld.global.u32 	%r181, [%rd54+-8];
	add.s32 	%r270, %r181, 2;
	bra.uni 	$L__BB0_46;
$L__BB0_45:
	ld.global.u32 	%r182, [%rd54+-8];
	add.s32 	%r270, %r182, 1;
$L__BB0_46:
	add.s32 	%r63, %r270, %r59;
	ld.global.u8 	%rs8, [%rd55];
	setp.eq.s16 	%p7, %rs8, 43;
	@%p7 bra 	$L__BB0_48;
	ld.global.u32 	%r183, [%rd54+-4];
	add.s32 	%r271, %r183, 2;
	bra.uni 	$L__BB0_49;
$L__BB0_48:
	ld.global.u32 	%r184, [%rd54+-4];
	add.s32 	%r271, %r184, 1;
$L__BB0_49:
	add.s32 	%r67, %r271, %r63;
	ld.global.u8 	%rs9, [%rd55+1];
	setp.eq.s16 	%p8, %rs9, 43;
	@%p8 bra 	$L__BB0_51;
	ld.global.u32 	%r185, [%rd54];
	add.s32 	%r272, %r185, 2;
	bra.uni 	$L__BB0_52;
$L__BB0_51:
	ld.global.u32 	%r186, [%rd54];
	add.s32 	%r272, %r186, 1;
$L__BB0_52:
	add.s32 	%r71, %r272, %r67;
	ld.global.u8 	%rs10, [%rd55+2];
	setp.eq.s16 	%p9, %rs10, 43;
	@%p9 bra 	$L__BB0_54;
	ld.global.u32 	%r187, [%rd54+4];
	add.s32 	%r273, %r187, 2;
	bra.uni 	$L__BB0_55;
$L__BB0_54:
	ld.global.u32 	%r188, [%rd54+4];
	add.s32 	%r273, %r188, 1;
$L__BB0_55:
	add.s32 	%r75, %r273, %r71;
	ld.global.u8 	%rs11, [%rd55+3];
	setp.eq.s16 	%p10, %rs11, 43;
	@%p10 bra 	$L__BB0_57;
	ld.global.u32 	%r189, [%rd54+8];
	add.s32 	%r274, %r189, 2;
	bra.uni 	$L__BB0_58;
$L__BB0_57:
	ld.global.u32 	%r190, [%rd54+8];
	add.s32 	%r274, %r190, 1;
$L__BB0_58:
	add.s32 	%r79, %r274, %r75;
	ld.global.u8 	%rs12, [%rd55+4];
	setp.eq.s16 	%p11, %rs12, 43;
	@%p11 bra 	$L__BB0_60;
	ld.global.u32 	%r191, [%rd54+12];
	add.s32 	%r275, %r191, 2;
	bra.uni 	$L__BB0_61;
$L__BB0_60:
	ld.global.u32 	%r192, [%rd54+12];
	add.s32 	%r275, %r192, 1;
$L__BB0_61:
	add.s32 	%r265, %r275, %r79;
	add.s32 	%r266, %r266, 8;
	add.s64 	%rd55, %rd55, 8;
	add.s64 	%rd54, %rd54, 32;
	setp.eq.s32 	%p12, %r266, 0;
	@%p12 bra 	$L__BB0_6;
	bra.uni 	$L__BB0_4;
$L__BB0_62:
	setp.eq.s32 	%p36, %r47, 0;
	@%p36 bra 	$L__BB0_91;
	setp.lt.u32 	%p37, %r47, 4;
	@%p37 bra 	$L__BB0_77;
	cvt.u64.u32 	%rd39, %r277;
	add.s64 	%rd16, %rd3, %rd39;
	ld.global.u8 	%rs28, [%rd16];
	setp.eq.s16 	%p38, %rs28, 43;
	mul.wide.u32 	%rd40, %r277, 4;
	add.s64 	%rd17, %rd1, %rd40;
	@%p38 bra 	$L__BB0_66;
	ld.global.u32 	%r230, [%rd17];
	add.s32 	%r279, %r230, 2;
	bra.uni 	$L__BB0_67;
$L__BB0_66:
	ld.global.u32 	%r231, [%rd17];
	add.s32 	%r279, %r231, 1;
$L__BB0_67:
	add.s32 	%r91, %r279, %r292;
	ld.global.u8 	%rs29, [%rd16+1];
	setp.eq.s16 	%p39, %rs29, 43;
	@%p39 bra 	$L__BB0_69;
	ld.global.u32 	%r232, [%rd17+4];
	add.s32 	%r280, %r232, 2;
	bra.uni 	$L__BB0_70;
$L__BB0_69:
	ld.global.u32 	%r233, [%rd17+4];
	add.s32 	%r280, %r233, 1;
$L__BB0_70:
	add.s32 	%r95, %r280, %r91;
	ld.global.u8 	%rs30, [%rd16+2];
	setp.eq.s16 	%p40, %rs30, 43;
	@%p40 bra 	$L__BB0_72;
	ld.global.u32 	%r234, [%rd17+8];
	add.s32 	%r281, %r234, 2;
	bra.uni 	$L__BB0_73;
$L__BB0_72:
	ld.global.u32 	%r235, [%rd17+8];
	add.s32 	%r281, %r235, 1;
$L__BB0_73:
	add.s32 	%r99, %r281, %r95;
	ld.global.u8 	%rs31, [%rd16+3];
	setp.eq.s16 	%p41, %rs31, 43;
	@%p41 bra 	$L__BB0_75;
	ld.global.u32 	%r236, [%rd17+12];
	add.s32 	%r282, %r236, 2;
	bra.uni 	$L__BB0_76;
$L__BB0_75:
	ld.global.u32 	%r237, [%rd17+12];
	add.s32 	%r282, %r237, 1;
$L__BB0_76:
	add.s32 	%r292, %r282, %r99;
	add.s32 	%r277, %r277, 4;
$L__BB0_77:
	and.b32  	%r239, %r46, 3;
	setp.eq.s32 	%p42, %r239, 0;
	@%p42 bra 	$L__BB0_91;
	setp.eq.s32 	%p43, %r239, 1;
	@%p43 bra 	$L__BB0_86;
	cvt.u64.u32 	%rd41, %r277;
	add.s64 	%rd18, %rd3, %rd41;
	ld.global.u8 	%rs32, [%rd18];
	setp.eq.s16 	%p44, %rs32, 43;
	mul.wide.u32 	%rd42, %r277, 4;
	add.s64 	%rd19, %rd1, %rd42;
	@%p44 bra 	$L__BB0_81;
	ld.global.u32 	%r240, [%rd19];
	add.s32 	%r286, %r240, 2;
	bra.uni 	$L__BB0_82;
$L__BB0_81:
	ld.global.u32 	%r241, [%rd19];
	add.s32 	%r286, %r241, 1;
$L__BB0_82:
	add.s32 	%r111, %r286, %r292;
	ld.global.u8 	%rs33, [%rd18+1];
	setp.eq.s16 	%p45, %rs33, 43;
	@%p45 bra 	$L__BB0_84;
	ld.global.u32 	%r242, [%rd19+4];
	add.s32 	%r287, %r242, 2;
	bra.uni 	$L__BB0_85;
$L__BB0_84:
	ld.global.u32 	%r243, [%rd19+4];
	add.s32 	%r287, %r243, 1;
$L__BB0_85:
	add.s32 	%r292, %r287, %r111;
	add.s32 	%r277, %r277, 2;
$L__BB0_86:
	and.b32  	%r244, %r1, 1;
	setp.eq.b32 	%p46, %r244, 1;
	@%p46 bra 	$L__BB0_91;
	cvt.u64.u32 	%rd43, %r277;
	add.s64 	%rd44, %rd3, %rd43;
	ld.global.u8 	%rs34, [%rd44];
	setp.eq.s16 	%p47, %rs34, 43;
	@%p47 bra 	$L__BB0_89;
	mul.wide.u32 	%rd45, %r277, 4;
	add.s64 	%rd46, %rd1, %rd45;
	ld.global.u32 	%r245, [%rd46];
	add.s32 	%r291, %r245, 2;
	bra.uni 	$L__BB0_90;
$L__BB0_89:
	mul.wide.u32 	%rd47, %r277, 4;
	add.s64 	%rd48, %rd1, %rd47;
	ld.global.u32 	%r246, [%rd48];
	add.s32 	%r291, %r246, 1;
$L__BB0_90:
	add.s32 	%r292, %r291, %r292;
$L__BB0_91:
	setp.ge.s32 	%p48, %r265, %r292;
	@%p48 bra 	$L__BB0_98;
	cvt.u64.u32 	%rd49, %r1;
	add.s64 	%rd20, %rd3, %rd49;
	sub.s32 	%r247, %r292, %r265;
	and.b32  	%r125, %r247, 3;
	setp.eq.s32 	%p49, %r125, 0;
	mov.u32 	%r295, %r265;
	@%p49 bra 	$L__BB0_95;
	ld.global.u8 	%rs1, [%rd20];
	neg.s32 	%r293, %r125;
	mov.u32 	%r295, %r265;
$L__BB0_94:
	.pragma "nounroll";
	cvt.s64.s32 	%rd50, %r295;
	add.s64 	%rd51, %rd2, %rd50;
	st.global.u8 	[%rd51], %rs1;
	add.s32 	%r295, %r295, 1;
	add.s32 	%r293, %r293, 1;
	setp.ne.s32 	%p50, %r293, 0;
	@%p50 bra 	$L__BB0_94;
$L__BB0_95:
	sub.s32 	%r248, %r265, %r292;
	setp.gt.u32 	%p51, %r248, -4;
	@%p51 bra 	$L__BB0_98;
	ld.global.u8 	%rs36, [%rd20];
	sub.s32 	%r306, %r295, %r292;
	add.s64 	%rd21, %rd2, 1;
$L__BB0_97:
	cvt.s64.s32 	%rd52, %r295;
	add.s64 	%rd53, %rd21, %rd52;
	st.global.u8 	[%rd53+-1], %rs36;
	ld.global.u8 	%rs35, [%rd20];
	st.global.u8 	[%rd53], %rs35;
	st.global.u8 	[%rd53+1], %rs35;
	ld.global.u8 	%rs36, [%rd20];
	st.global.u8 	[%rd53+2], %rs36;
	add.s32 	%r295, %r295, 4;
	add.s32 	%r306, %r306, 4;
	setp.ne.s32 	%p52, %r306, 0;
	@%p52 bra 	$L__BB0_97;
$L__BB0_98:
	ret;
$L__BB0_99:
	ld.global.u32 	%r213, [%rd56+-16];
	add.s32 	%r298, %r213, 2;
$L__BB0_100:
	add.s32 	%r138, %r298, %r292;
	ld.global.u8 	%rs21, [%rd57+-2];
	setp.eq.s16 	%p28, %rs21, 43;
	@%p28 bra 	$L__BB0_102;
	ld.global.u32 	%r215, [%rd56+-12];
	add.s32 	%r299, %r215, 2;
	bra.uni 	$L__BB0_103;
$L__BB0_102:
	ld.global.u32 	%r216, [%rd56+-12];
	add.s32 	%r299, %r216, 1;
$L__BB0_103:
	add.s32 	%r142, %r299, %r138;
	ld.global.u8 	%rs22, [%rd57+-1];
	setp.eq.s16 	%p29, %rs22, 43;
	@%p29 bra 	$L__BB0_105;
	ld.global.u32 	%r217, [%rd56+-8];
	add.s32 	%r300, %r217, 2;
	bra.uni 	$L__BB0_106;
$L__BB0_105:
	ld.global.u32 	%r218, [%rd56+-8];
	add.s32 	%r300, %r218, 1;
$L__BB0_106:
	add.s32 	%r146, %r300, %r142;
	ld.global.u8 	%rs23, [%rd57];
	setp.eq.s16 	%p30, %rs23, 43;
	@%p30 bra 	$L__BB0_108;
	ld.global.u32 	%r219, [%rd56+-4];
	add.s32 	%r301, %r219, 2;
	bra.uni 	$L__BB0_109;
$L__BB0_108:
	ld.global.u32 	%r220, [%rd56+-4];
	add.s32 	%r301, %r220, 1;
$L__BB0_109:
	add.s32 	%r150, %r301, %r146;
	ld.global.u8 	%rs24, [%rd57+1];
	setp.eq.s16 	%p31, %rs24, 43;
	@%p31 bra 	$L__BB0_111;
	ld.global.u32 	%r221, [%rd56];
	add.s32 	%r302, %r221, 2;
	bra.uni 	$L__BB0_112;
$L__BB0_111:
	ld.global.u32 	%r222, [%rd56];
	add.s32 	%r302, %r222, 1;
$L__BB0_112:
	add.s32 	%r154, %r302, %r150;
	ld.global.u8 	%rs25, [%rd57+2];
	setp.eq.s16 	%p32, %rs25, 43;
	@%p32 bra 	$L__BB0_114;
	ld.global.u32 	%r223, [%rd56+4];
	add.s32 	%r303, %r223, 2;
	bra.uni 	$L__BB0_115;
$L__BB0_114:
	ld.global.u32 	%r224, [%rd56+4];
	add.s32 	%r303, %r224, 1;
$L__BB0_115:
	add.s32 	%r158, %r303, %r154;
	ld.global.u8 	%rs26, [%rd57+3];
	setp.eq.s16 	%p33, %rs26, 43;
	@%p33 bra 	$L__BB0_117;
	ld.global.u32 	%r225, [%rd56+8];
	add.s32 	%r304, %r225, 2;
	bra.uni 	$L__BB0_118;
$L__BB0_117:
	ld.global.u32 	%r226, [%rd56+8];
	add.s32 	%r304, %r226, 1;
$L__BB0_118:
	add.s32 	%r162, %r304, %r158;
	ld.global.u8 	%rs27, [%rd57+4];
	setp.eq.s16 	%p34, %rs27, 43;
	@%p34 bra 	$L__BB0_120;
	ld.global.u32 	%r227, [%rd56+12];
	add.s32 	%r305, %r227, 2;
	bra.uni 	$L__BB0_121;
$L__BB0_120:
	ld.global.u32 	%r228, [%rd56+12];
	add.s32 	%r305, %r228, 1;
$L__BB0_121:
	add.s32 	%r292, %r305, %r162;
	add.s32 	%r296, %r296, 8;
	add.s64 	%rd57, %rd57, 8;
	add.s64 	%rd56, %rd56, 32;
	setp.eq.s32 	%p35, %r296, 0;
	@%p35 bra 	$L__BB0_62;
	bra.uni 	$L__BB0_37;

}


// ===== COMPILED SASS (sm_100) =====

	.target	sm_100

	.elftype	@"ET_EXEC"


//--------------------- .note.nv.tkinfo           --------------------------
	.section	.note.nv.tkinfo,"",@"SHT_NOTE"
	.sectionflags	@"SHF_NOTE_NV_TKINFO"
	.tkinfo
        /*0018*/ 	.word	0x00000002
        /*0030*/ 	.string	""
        /*0030*/ 	.string	"ptxas"
        /*0030*/ 	.string	"Cuda compilation tools, release 13.0, V13.0.88"
        /*0030*/ 	.string	"Build cuda_13.0.r13.0/compiler.36424714_0"
        /*0030*/ 	.string	"-arch sm_100 -m 64 "



//--------------------- .note.nv.cuinfo           --------------------------
	.section	.note.nv.cuinfo,"",@"SHT_NOTE"
	.sectionflags	@"SHF_NOTE_NV_CUINFO"
        /*0018*/ 	.short	0x0002
        /*001a*/ 	.short	0x0064
        /*001c*/ 	.short	0x0082
	.zero		2


//--------------------- .nv.info                  --------------------------
	.section	.nv.info,"",@"SHT_CUDA_INFO"
	.align	4


	//----- nvinfo : EIATTR_REGCOUNT
	.align		4
        /*0000*/ 	.byte	0x04, 0x2f
        /*0002*/ 	.short	(.L_1 - .L_0)
	.align		4
.L_0:
        /*0004*/ 	.word	index@(_Z6sparsePcS_PiS0_i)
        /*0008*/ 	.word	0x0000001d


	//----- nvinfo : EIATTR_FRAME_SIZE
	.align		4
.L_1:
        /*000c*/ 	.byte	0x04, 0x11
        /*000e*/ 	.short	(.L_3 - .L_2)
	.align		4
.L_2:
        /*0010*/ 	.word	index@(_Z6sparsePcS_PiS0_i)
        /*0014*/ 	.word	0x00000000


	//----- nvinfo : EIATTR_MIN_STACK_SIZE
	.align		4
.L_3:
        /*0018*/ 	.byte	0x04, 0x12
        /*001a*/ 	.short	(.L_5 - .L_4)
	.align		4
.L_4:
        /*001c*/ 	.word	index@(_Z6sparsePcS_PiS0_i)
        /*0020*/ 	.word	0x00000000
.L_5:


//--------------------- .nv.compat                --------------------------
	.section	.nv.compat,"",@"SHT_CUDA_COMPAT_INFO"
	.align	4
        /*0000*/ 	.byte	0x02, 0x09, 0x00, 0x00, 0x02, 0x02, 0x01, 0x00, 0x02, 0x05, 0x05, 0x00, 0x03, 0x07, 0x01, 0x01
        /*0010*/ 	.byte	0x02, 0x03, 0x00, 0x00, 0x02, 0x06, 0x01, 0x00, 0x04, 0x0b, 0x08, 0x00, 0x09, 0x00, 0x00, 0x00
        /*0020*/ 	.byte	0x00, 0x00, 0x00, 0x00


//--------------------- .nv.info._Z6sparsePcS_PiS0_i --------------------------
	.section	.nv.info._Z6sparsePcS_PiS0_i,"",@"SHT_CUDA_INFO"
	.sectionflags	@""
	.align	4


	//----- nvinfo : EIATTR_CUDA_API_VERSION
	.align		4
        /*0000*/ 	.byte	0x04, 0x37
        /*0002*/ 	.short	(.L_7 - .L_6)
.L_6:
        /*0004*/ 	.word	0x00000082


	//----- nvinfo : EIATTR_KPARAM_INFO
	.align		4
.L_7:
        /*0008*/ 	.byte	0x04, 0x17
        /*000a*/ 	.short	(.L_9 - .L_8)
.L_8:
        /*000c*/ 	.word	0x00000000
        /*0010*/ 	.short	0x0004
        /*0012*/ 	.short	0x0020
        /*0014*/ 	.byte	0x00, 0xf0, 0x11, 0x00


	//----- nvinfo : EIATTR_KPARAM_INFO
	.align		4
.L_9:
        /*0018*/ 	.byte	0x04, 0x17
        /*001a*/ 	.short	(.L_11 - .L_10)
.L_10:
        /*001c*/ 	.word	0x00000000
        /*0020*/ 	.short	0x0003
        /*0022*/ 	.short	0x0018
        /*0024*/ 	.byte	0x00, 0xf5, 0x21, 0x00


	//----- nvinfo : EIATTR_KPARAM_INFO
	.align		4
.L_11:
        /*0028*/ 	.byte	0x04, 0x17
        /*002a*/ 	.short	(.L_13 - .L_12)
.L_12:
        /*002c*/ 	.word	0x00000000
        /*0030*/ 	.short	0x0002
        /*0032*/ 	.short	0x0010
        /*0034*/ 	.byte	0x00, 0xf5, 0x21, 0x00


	//----- nvinfo : EIATTR_KPARAM_INFO
	.align		4
.L_13:
        /*0038*/ 	.byte	0x04, 0x17
        /*003a*/ 	.short	(.L_15 - .L_14)
.L_14:
        /*003c*/ 	.word	0x00000000
        /*0040*/ 	.short	0x0001
        /*0042*/ 	.short	0x0008
        /*0044*/ 	.byte	0x00, 0xf5, 0x21, 0x00


	//----- nvinfo : EIATTR_KPARAM_INFO
	.align		4
.L_15:
        /*0048*/ 	.byte	0x04, 0x17
        /*004a*/ 	.short	(.L_17 - .L_16)
.L_16:
        /*004c*/ 	.word	0x00000000
        /*0050*/ 	.short	0x0000
        /*0052*/ 	.short	0x0000
        /*0054*/ 	.byte	0x00, 0xf5, 0x21, 0x00


	//----- nvinfo : EIATTR_SPARSE_MMA_MASK
	.align		4
.L_17:
        /*0058*/ 	.byte	0x03, 0x50
        /*005a*/ 	.short	0x0000


	//----- nvinfo : EIATTR_MAXREG_COUNT
	.align		4
        /*005c*/ 	.byte	0x03, 0x1b
        /*005e*/ 	.short	0x00ff


	//----- nvinfo : EIATTR_MERCURY_ISA_VERSION
	.align		4
        /*0060*/ 	.byte	0x03, 0x5f
        /*0062*/ 	.short	0x0101


	//----- nvinfo : EIATTR_VRC_CTA_INIT_COUNT
	.align		4
        /*0064*/ 	.byte	0x02, 0x4a
	.zero		1
	.zero		1


	//----- nvinfo : EIATTR_EXIT_INSTR_OFFSETS
	.align		4
        /*0068*/ 	.byte	0x04, 0x1c
        /*006a*/ 	.short	(.L_19 - .L_18)


	//   ....[0]....
.L_18:
        /*006c*/ 	.word	0x00000040


	//   ....[1]....
        /*0070*/ 	.word	0x00001300


	//   ....[2]....
        /*0074*/ 	.word	0x00001450


	//   ....[3]....
        /*0078*/ 	.word	0x00001550


	//----- nvinfo : EIATTR_CRS_STACK_SIZE
	.align		4
.L_19:
        /*007c*/ 	.byte	0x04, 0x1e
        /*007e*/ 	.short	(.L_21 - .L_20)
.L_20:
        /*0080*/ 	.word	0x00000000


	//----- nvinfo : EIATTR_CBANK_PARAM_SIZE
	.align		4
.L_21:
        /*0084*/ 	.byte	0x03, 0x19
        /*0086*/ 	.short	0x0024


	//----- nvinfo : EIATTR_PARAM_CBANK
	.align		4
        /*0088*/ 	.byte	0x04, 0x0a
        /*008a*/ 	.short	(.L_23 - .L_22)
	.align		4
.L_22:
        /*008c*/ 	.word	index@(.nv.constant0._Z6sparsePcS_PiS0_i)
        /*0090*/ 	.short	0x0380
        /*0092*/ 	.short	0x0024


	//----- nvinfo : EIATTR_SW_WAR
	.align		4
.L_23:
        /*0094*/ 	.byte	0x04, 0x36
        /*0096*/ 	.short	(.L_25 - .L_24)
.L_24:
        /*0098*/ 	.word	0x00000008
.L_25:


//--------------------- .nv.callgraph             --------------------------
	.section	.nv.callgraph,"",@"SHT_CUDA_CALLGRAPH"
	.align	4
	.sectionentsize	8
	.align		4
        /*0000*/ 	.word	0x00000000
	.align		4
        /*0004*/ 	.word	0xffffffff
	.align		4
        /*0008*/ 	.word	0x00000000
	.align		4
        /*000c*/ 	.word	0xfffffffe
	.align		4
        /*0010*/ 	.word	0x00000000
	.align		4
        /*0014*/ 	.word	0xfffffffd
	.align		4
        /*0018*/ 	.word	0x00000000
	.align		4
        /*001c*/ 	.word	0xfffffffc


//--------------------- .text._Z6sparsePcS_PiS0_i --------------------------
	.section	.text._Z6sparsePcS_PiS0_i,"ax",@progbits
	.align	128
        .global         _Z6sparsePcS_PiS0_i
        .type           _Z6sparsePcS_PiS0_i,@function
        .size           _Z6sparsePcS_PiS0_i,(.L_x_23 - _Z6sparsePcS_PiS0_i)
        .other          _Z6sparsePcS_PiS0_i,@"STO_CUDA_ENTRY STV_DEFAULT"
_Z6sparsePcS_PiS0_i:
.text._Z6sparsePcS_PiS0_i:
[----:B------:R-:W-:Y:S01]  /*0000*/  LDC R1, c[0x0][0x37c] ;  /* 0x0000df00ff017b82 */ /* 0x000fe20000000800 */
[----:B------:R-:W0:Y:S01]  /*0010*/  S2R R0, SR_TID.X ;  /* 0x0000000000007919 */ /* 0x000e220000002100 */
[----:B------:R-:W0:Y:S02]  /*0020*/  LDCU UR4, c[0x0][0x3a0] ;  /* 0x00007400ff0477ac */ /* 0x000e240008000800 */
[----:B0-----:R-:W-:-:S13]  /*0030*/  ISETP.GE.AND P0, PT, R0, UR4, PT ;  /* 0x0000000400007c0c */ /* 0x001fda000bf06270 */
[----:B------:R-:W-:Y:S05]  /*0040*/  @P0 EXIT ;  /* 0x000000000000094d */ /* 0x000fea0003800000 */
[----:B------:R-:W-:Y:S01]  /*0050*/  ISETP.NE.AND P0, PT, R0, RZ, PT ;  /* 0x000000ff0000720c */ /* 0x000fe20003f05270 */
[----:B------:R-:W0:Y:S01]  /*0060*/  LDCU.64 UR8, c[0x0][0x358] ;  /* 0x00006b00ff0877ac */ /* 0x000e220008000a00 */
[----:B------:R-:W-:Y:S01]  /*0070*/  BSSY.RECONVERGENT B0, `(.L_x_0) ;  /* 0x0000094000007945 */ /* 0x000fe20003800200 */
[----:B------:R-:W-:-:S10]  /*0080*/  IMAD.MOV.U32 R6, RZ, RZ, RZ ;  /* 0x000000ffff067224 */ /* 0x000fd400078e00ff */
[----:B------:R-:W-:Y:S05]  /*0090*/  @!P0 BRA `(.L_x_1) ;  /* 0x0000000800448947 */ /* 0x000fea0003800000 */
[C---:B------:R-:W-:Y:S01]  /*00a0*/  ISETP.GE.U32.AND P1, PT, R0.reuse, 0x8, PT ;  /* 0x000000080000780c */ /* 0x040fe20003f26070 */
[----:B------:R-:W-:Y:S01]  /*00b0*/  BSSY.RECONVERGENT B1, `(.L_x_2) ;  /* 0x0000046000017945 */ /* 0x000fe20003800200 */
[----:B------:R-:W-:Y:S01]  /*00c0*/  LOP3.LUT R24, R0, 0x7, RZ, 0xc0, !PT ;  /* 0x0000000700187812 */ /* 0x000fe200078ec0ff */
[----:B------:R-:W-:Y:S02]  /*00d0*/  IMAD.MOV.U32 R2, RZ, RZ, RZ ;  /* 0x000000ffff027224 */ /* 0x000fe400078e00ff */
[----:B------:R-:W-:Y:S01]  /*00e0*/  IMAD.MOV.U32 R6, RZ, RZ, RZ ;  /* 0x000000ffff067224 */ /* 0x000fe200078e00ff */
[----:B------:R-:W-:-:S07]  /*00f0*/  ISETP.NE.AND P0, PT, R24, RZ, PT ;  /* 0x000000ff1800720c */ /* 0x000fce0003f05270 */
[----:B------:R-:W-:Y:S06]  /*0100*/  @!P1 BRA `(.L_x_3) ;  /* 0x0000000400009947 */ /* 0x000fec0003800000 */
[----:B------:R-:W1:Y:S01]  /*0110*/  LDCU.64 UR6, c[0x0][0x380] ;  /* 0x00007000ff0677ac */ /* 0x000e620008000a00 */
[----:B------:R-:W-:Y:S01]  /*0120*/  LOP3.LUT R2, R0, 0x3f8, RZ, 0xc0, !PT ;  /* 0x000003f800027812 */ /* 0x000fe200078ec0ff */
[----:B------:R-:W-:Y:S01]  /*0130*/  IMAD.MOV.U32 R6, RZ, RZ, RZ ;  /* 0x000000ffff067224 */ /* 0x000fe200078e00ff */
[----:B------:R-:W2:Y:S03]  /*0140*/  LDCU.64 UR4, c[0x0][0x398] ;  /* 0x00007300ff0477ac */ /* 0x000ea60008000a00 */
[----:B------:R-:W-:Y:S01]  /*0150*/  IMAD.MOV R23, RZ, RZ, -R2 ;  /* 0x000000ffff177224 */ /* 0x000fe200078e0a02 */
[----:B-1----:R-:W-:Y:S02]  /*0160*/  UIADD3 UR6, UP0, UPT, UR6, 0x3, URZ ;  /* 0x0000000306067890 */ /* 0x002fe4000ff1e0ff */
[----:B--2---:R-:W-:Y:S02]  /*0170*/  UIADD3 UR4, UP1, UPT, UR4, 0x10, URZ ;  /* 0x0000001004047890 */ /* 0x004fe4000ff3e0ff */
[----:B------:R-:W-:-:S02]  /*0180*/  UIADD3.X UR7, UPT, UPT, URZ, UR7, URZ, UP0, !UPT ;  /* 0x00000007ff077290 */ /* 0x000fc400087fe4ff */
[----:B------:R-:W-:Y:S01]  /*0190*/  MOV R4, UR6 ;  /* 0x0000000600047c02 */ /* 0x000fe20008000f00 */
[----:B------:R-:W-:Y:S01]  /*01a0*/  UIADD3.X UR5, UPT, UPT, URZ, UR5, URZ, UP1, !UPT ;  /* 0x00000005ff057290 */ /* 0x000fe20008ffe4ff */
[----:B------:R-:W-:Y:S02]  /*01b0*/  IMAD.U32 R8, RZ, RZ, UR4 ;  /* 0x00000004ff087e24 */ /* 0x000fe4000f8e00ff */
[----:B------:R-:W-:-:S03]  /*01c0*/  IMAD.U32 R5, RZ, RZ, UR7 ;  /* 0x00000007ff057e24 */ /* 0x000fc6000f8e00ff */
[----:B------:R-:W-:-:S07]  /*01d0*/  IMAD.U32 R9, RZ, RZ, UR5 ;  /* 0x00000005ff097e24 */ /* 0x000fce000f8e00ff */
.L_x_4:
[----:B0-----:R-:W2:Y:S04]  /*01e0*/  LDG.E.U8 R25, desc[UR8][R4.64+-0x3] ;  /* 0xfffffd0804197981 */ /* 0x001ea8000c1e1100 */
[----:B------:R-:W3:Y:S04]  /*01f0*/  LDG.E.U8 R17, desc[UR8][R4.64+-0x2] ;  /* 0xfffffe0804117981 */ /* 0x000ee8000c1e1100 */
[----:B------:R-:W4:Y:S04]  /*0200*/  LDG.E.U8 R19, desc[UR8][R4.64+-0x1] ;  /* 0xffffff0804137981 */ /* 0x000f28000c1e1100 */
[----:B------:R-:W5:Y:S04]  /*0210*/  LDG.E.U8 R20, desc[UR8][R4.64] ;  /* 0x0000000804147981 */ /* 0x000f68000c1e1100 */
[----:B------:R-:W5:Y:S04]  /*0220*/  LDG.E.U8 R21, desc[UR8][R4.64+0x1] ;  /* 0x0000010804157981 */ /* 0x000f68000c1e1100 */
[----:B------:R-:W5:Y:S04]  /*0230*/  LDG.E.U8 R22, desc[UR8][R4.64+0x2] ;  /* 0x0000020804167981 */ /* 0x000f68000c1e1100 */
[----:B------:R-:W5:Y:S04]  /*0240*/  LDG.E R16, desc[UR8][R8.64+-0x10] ;  /* 0xfffff00808107981 */ /* 0x000f68000c1e1900 */
[----:B------:R-:W5:Y:S04]  /*0250*/  LDG.E R18, desc[UR8][R8.64+-0xc] ;  /* 0xfffff40808127981 */ /* 0x000f68000c1e1900 */
[----:B------:R-:W5:Y:S04]  /*0260*/  LDG.E.U8 R14, desc[UR8][R4.64+0x3] ;  /* 0x00000308040e7981 */ /* 0x000f68000c1e1100 */
[----:B------:R-:W5:Y:S04]  /*0270*/  LDG.E.U8 R15, desc[UR8][R4.64+0x4] ;  /* 0x00000408040f7981 */ /* 0x000f68000c1e1100 */
[----:B------:R-:W5:Y:S04]  /*0280*/  LDG.E R12, desc[UR8][R8.64+-0x8] ;  /* 0xfffff808080c7981 */ /* 0x000f68000c1e1900 */
[----:B------:R-:W5:Y:S04]  /*0290*/  LDG.E R13, desc[UR8][R8.64+-0x4] ;  /* 0xfffffc08080d7981 */ /* 0x000f68000c1e1900 */
[----:B------:R-:W5:Y:S04]  /*02a0*/  LDG.E R10, desc[UR8][R8.64] ;  /* 0x00000008080a7981 */ /* 0x000f68000c1e1900 */
[----:B------:R-:W5:Y:S04]  /*02b0*/  LDG.E R11, desc[UR8][R8.64+0x4] ;  /* 0x00000408080b7981 */ /* 0x000f68000c1e1900 */
[----:B------:R-:W5:Y:S04]  /*02c0*/  LDG.E R7, desc[UR8][R8.64+0x8] ;  /* 0x0000080808077981 */ /* 0x000f68000c1e1900 */
[----:B------:R0:W5:Y:S01]  /*02d0*/  LDG.E R3, desc[UR8][R8.64+0xc] ;  /* 0x00000c0808037981 */ /* 0x000162000c1e1900 */
[----:B------:R-:W-:Y:S01]  /*02e0*/  VIADD R23, R23, 0x8 ;  /* 0x0000000817177836 */ /* 0x000fe20000000000 */
[----:B--2---:R-:W-:-:S02]  /*02f0*/  ISETP.NE.AND P3, PT, R25, 0x2b, PT ;  /* 0x0000002b1900780c */ /* 0x004fc40003f65270 */
[----:B---3--:R-:W-:Y:S02]  /*0300*/  ISETP.NE.AND P4, PT, R17, 0x2b, PT ;  /* 0x0000002b1100780c */ /* 0x008fe40003f85270 */
[----:B----4-:R-:W-:Y:S02]  /*0310*/  ISETP.NE.AND P5, PT, R19, 0x2b, PT ;  /* 0x0000002b1300780c */ /* 0x010fe40003fa5270 */
[----:B-----5:R-:W-:Y:S02]  /*0320*/  ISETP.NE.AND P6, PT, R20, 0x2b, PT ;  /* 0x0000002b1400780c */ /* 0x020fe40003fc5270 */
[----:B------:R-:W-:Y:S02]  /*0330*/  ISETP.NE.AND P1, PT, R21, 0x2b, PT ;  /* 0x0000002b1500780c */ /* 0x000fe40003f25270 */
[----:B------:R-:W-:-:S03]  /*0340*/  ISETP.NE.AND P2, PT, R22, 0x2b, PT ;  /* 0x0000002b1600780c */ /* 0x000fc60003f45270 */
[C---:B------:R-:W-:Y:S01]  /*0350*/  @!P3 VIADD R17, R16.reuse, 0x1 ;  /* 0x000000011011b836 */ /* 0x040fe20000000000 */
[----:B------:R-:W-:Y:S01]  /*0360*/  @P3 IADD3 R17, PT, PT, R16, 0x2, RZ ;  /* 0x0000000210113810 */ /* 0x000fe20007ffe0ff */
[C---:B------:R-:W-:Y:S02]  /*0370*/  @P4 VIADD R19, R18.reuse, 0x2 ;  /* 0x0000000212134836 */ /* 0x040fe40000000000 */
[----:B------:R-:W-:Y:S01]  /*0380*/  @!P4 VIADD R19, R18, 0x1 ;  /* 0x000000011213c836 */ /* 0x000fe20000000000 */
[----:B------:R-:W-:Y:S02]  /*0390*/  ISETP.NE.AND P3, PT, R14, 0x2b, PT ;  /* 0x0000002b0e00780c */ /* 0x000fe40003f65270 */
[----:B------:R-:W-:Y:S02]  /*03a0*/  ISETP.NE.AND P4, PT, R15, 0x2b, PT ;  /* 0x0000002b0f00780c */ /* 0x000fe40003f85270 */
[----:B------:R-:W-:Y:S01]  /*03b0*/  IADD3 R17, PT, PT, R19, R17, R6 ;  /* 0x0000001113117210 */ /* 0x000fe20007ffe006 */
[----:B------:R-:W-:-:S02]  /*03c0*/  @P5 VIADD R16, R12, 0x2 ;  /* 0x000000020c105836 */ /* 0x000fc40000000000 */
[----:B------:R-:W-:Y:S02]  /*03d0*/  @!P5 VIADD R16, R12, 0x1 ;  /* 0x000000010c10d836 */ /* 0x000fe40000000000 */
[----:B------:R-:W-:Y:S01]  /*03e0*/  @P6 VIADD R21, R13, 0x2 ;  /* 0x000000020d156836 */ /* 0x000fe20000000000 */
[----:B------:R-:W-:Y:S01]  /*03f0*/  ISETP.NE.AND P5, PT, R23, RZ, PT ;  /* 0x000000ff1700720c */ /* 0x000fe20003fa5270 */
[----:B------:R-:W-:Y:S01]  /*0400*/  @!P6 VIADD R21, R13, 0x1 ;  /* 0x000000010d15e836 */ /* 0x000fe20000000000 */
[C---:B------:R-:W-:Y:S01]  /*0410*/  @P1 IADD3 R6, PT, PT, R10.reuse, 0x2, RZ ;  /* 0x000000020a061810 */ /* 0x040fe20007ffe0ff */
[----:B------:R-:W-:Y:S02]  /*0420*/  @!P1 VIADD R6, R10, 0x1 ;  /* 0x000000010a069836 */ /* 0x000fe40000000000 */
[----:B------:R-:W-:Y:S01]  /*0430*/  @P2 VIADD R13, R11, 0x2 ;  /* 0x000000020b0d2836 */ /* 0x000fe20000000000 */
[----:B------:R-:W-:Y:S01]  /*0440*/  IADD3 R16, PT, PT, R21, R16, R17 ;  /* 0x0000001015107210 */ /* 0x000fe20007ffe011 */
[----:B------:R-:W-:Y:S01]  /*0450*/  @!P2 VIADD R13, R11, 0x1 ;  /* 0x000000010b0da836 */ /* 0x000fe20000000000 */
[----:B------:R-:W-:-:S02]  /*0460*/  IADD3 R4, P1, PT, R4, 0x8, RZ ;  /* 0x0000000804047810 */ /* 0x000fc40007f3e0ff */
[----:B0-----:R-:W-:Y:S02]  /*0470*/  IADD3 R8, P2, PT, R8, 0x20, RZ ;  /* 0x0000002008087810 */ /* 0x001fe40007f5e0ff */
[----:B------:R-:W-:Y:S01]  /*0480*/  IADD3 R13, PT, PT, R13, R6, R16 ;  /* 0x000000060d0d7210 */ /* 0x000fe20007ffe010 */
[----:B------:R-:W-:Y:S01]  /*0490*/  @P3 VIADD R6, R7, 0x2 ;  /* 0x0000000207063836 */ /* 0x000fe20000000000 */
[----:B------:R-:W-:Y:S01]  /*04a0*/  @P4 IADD3 R11, PT, PT, R3, 0x2, RZ ;  /* 0x00000002030b4810 */ /* 0x000fe20007ffe0ff */
[----:B------:R-:W-:Y:S02]  /*04b0*/  @!P3 VIADD R6, R7, 0x1 ;  /* 0x000000010706b836 */ /* 0x000fe40000000000 */
[----:B------:R-:W-:Y:S02]  /*04c0*/  @!P4 VIADD R11, R3, 0x1 ;  /* 0x00000001030bc836 */ /* 0x000fe40000000000 */
[----:B------:R-:W-:Y:S02]  /*04d0*/  IMAD.X R5, RZ, RZ, R5, P1 ;  /* 0x000000ffff057224 */ /* 0x000fe400008e0605 */
[----:B------:R-:W-:Y:S01]  /*04e0*/  IMAD.X R9, RZ, RZ, R9, P2 ;  /* 0x000000ffff097224 */ /* 0x000fe200010e0609 */
[----:B------:R-:W-:Y:S01]  /*04f0*/  IADD3 R6, PT, PT, R11, R6, R13 ;  /* 0x000000060b067210 */ /* 0x000fe20007ffe00d */
[----:B------:R-:W-:Y:S06]  /*0500*/  @P5 BRA `(.L_x_4) ;  /* 0xfffffffc00345947 */ /* 0x000fec000383ffff */
.L_x_3:
[----:B0-----:R-:W-:Y:S05]  /*0510*/  BSYNC.RECONVERGENT B1 ;  /* 0x0000000000017941 */ /* 0x001fea0003800200 */
.L_x_2:
[----:B------:R-:W-:Y:S05]  /*0520*/  @!P0 BRA `(.L_x_1) ;  /* 0x0000000400208947 */ /* 0x000fea0003800000 */
[----:B------:R-:W-:Y:S01]  /*0530*/  ISETP.GE.U32.AND P0, PT, R24, 0x4, PT ;  /* 0x000000041800780c */ /* 0x000fe20003f06070 */
[----:B------:R-:W-:Y:S01]  /*0540*/  BSSY.RECONVERGENT B1, `(.L_x_5) ;  /* 0x0000021000017945 */ /* 0x000fe20003800200 */
[----:B------:R-:W-:-:S04]  /*0550*/  LOP3.LUT R15, R0, 0x3, RZ, 0xc0, !PT ;  /* 0x00000003000f7812 */ /* 0x000fc800078ec0ff */
[----:B------:R-:W-:-:S07]  /*0560*/  ISETP.NE.AND P4, PT, R15, RZ, PT ;  /* 0x000000ff0f00720c */ /* 0x000fce0003f85270 */
[----:B------:R-:W-:Y:S06]  /*0570*/  @!P0 BRA `(.L_x_6) ;  /* 0x0000000000748947 */ /* 0x000fec0003800000 */
[----:B------:R-:W0:Y:S01]  /*0580*/  LDCU.64 UR4, c[0x0][0x380] ;  /* 0x00007000ff0477ac */ /* 0x000e220008000a00 */
[----:B------:R-:W1:Y:S01]  /*0590*/  LDC.64 R4, c[0x0][0x398] ;  /* 0x0000e600ff047b82 */ /* 0x000e620000000a00 */
[----:B0-----:R-:W-:-:S05]  /*05a0*/  IADD3 R8, P0, PT, R2, UR4, RZ ;  /* 0x0000000402087c10 */ /* 0x001fca000ff1e0ff */
[----:B------:R-:W-:-:S05]  /*05b0*/  IMAD.X R9, RZ, RZ, UR5, P0 ;  /* 0x00000005ff097e24 */ /* 0x000fca00080e06ff */
[----:B------:R-:W2:Y:S04]  /*05c0*/  LDG.E.U8 R16, desc[UR8][R8.64] ;  /* 0x0000000808107981 */ /* 0x000ea8000c1e1100 */
[----:B------:R-:W3:Y:S04]  /*05d0*/  LDG.E.U8 R7, desc[UR8][R8.64+0x1] ;  /* 0x0000010808077981 */ /* 0x000ee8000c1e1100 */
[----:B------:R-:W4:Y:S01]  /*05e0*/  LDG.E.U8 R11, desc[UR8][R8.64+0x2] ;  /* 0x00000208080b7981 */ /* 0x000f22000c1e1100 */
[----:B-1----:R-:W-:-:S03]  /*05f0*/  IMAD.WIDE.U32 R4, R2, 0x4, R4 ;  /* 0x0000000402047825 */ /* 0x002fc600078e0004 */
[----:B------:R-:W5:Y:S04]  /*0600*/  LDG.E.U8 R13, desc[UR8][R8.64+0x3] ;  /* 0x00000308080d7981 */ /* 0x000f68000c1e1100 */
[----:B------:R-:W5:Y:S04]  /*0610*/  LDG.E R3, desc[UR8][R4.64] ;  /* 0x0000000804037981 */ /* 0x000f68000c1e1900 */
[----:B------:R-:W5:Y:S04]  /*0620*/  LDG.E R10, desc[UR8][R4.64+0x4] ;  /* 0x00000408040a7981 */ /* 0x000f68000c1e1900 */
[----:B------:R-:W5:Y:S04]  /*0630*/  LDG.E R12, desc[UR8][R4.64+0x8] ;  /* 0x00000808040c7981 */ /* 0x000f68000c1e1900 */
[----:B------:R-:W5:Y:S01]  /*0640*/  LDG.E R14, desc[UR8][R4.64+0xc] ;  /* 0x00000c08040e7981 */ /* 0x000f62000c1e1900 */
[----:B------:R-:W-:Y:S01]  /*0650*/  VIADD R2, R2, 0x4 ;  /* 0x0000000402027836 */ /* 0x000fe20000000000 */
[----:B--2---:R-:W-:-:S02]  /*0660*/  ISETP.NE.AND P0, PT, R16, 0x2b, PT ;  /* 0x0000002b1000780c */ /* 0x004fc40003f05270 */
[----:B---3--:R-:W-:Y:S02]  /*0670*/  ISETP.NE.AND P1, PT, R7, 0x2b, PT ;  /* 0x0000002b0700780c */ /* 0x008fe40003f25270 */
[----:B----4-:R-:W-:Y:S02]  /*0680*/  ISETP.NE.AND P2, PT, R11, 0x2b, PT ;  /* 0x0000002b0b00780c */ /* 0x010fe40003f45270 */
[----:B-----5:R-:W-:-:S07]  /*0690*/  ISETP.NE.AND P3, PT, R13, 0x2b, PT ;  /* 0x0000002b0d00780c */ /* 0x020fce0003f65270 */
[C---:B------:R-:W-:Y:S01]  /*06a0*/  @P0 IADD3 R7, PT, PT, R3.reuse, 0x2, RZ ;  /* 0x0000000203070810 */ /* 0x040fe20007ffe0ff */
[----:B------:R-:W-:Y:S02]  /*06b0*/  @!P0 VIADD R7, R3, 0x1 ;  /* 0x0000000103078836 */ /* 0x000fe40000000000 */
[----:B------:R-:W-:Y:S02]  /*06c0*/  @P1 VIADD R3, R10, 0x2 ;  /* 0x000000020a031836 */ /* 0x000fe40000000000 */
[----:B------:R-:W-:Y:S02]  /*06d0*/  IMAD.IADD R7, R6, 0x1, R7 ;  /* 0x0000000106077824 */ /* 0x000fe400078e0207 */
[----:B------:R-:W-:Y:S02]  /*06e0*/  @P2 VIADD R8, R12, 0x2 ;  /* 0x000000020c082836 */ /* 0x000fe40000000000 */
[----:B------:R-:W-:Y:S02]  /*06f0*/  @!P1 VIADD R3, R10, 0x1 ;  /* 0x000000010a039836 */ /* 0x000fe40000000000 */
[----:B------:R-:W-:Y:S01]  /*0700*/  @!P2 VIADD R8, R12, 0x1 ;  /* 0x000000010c08a836 */ /* 0x000fe20000000000 */
[C---:B------:R-:W-:Y:S01]  /*0710*/  @P3 IADD3 R6, PT, PT, R14.reuse, 0x2, RZ ;  /* 0x000000020e063810 */ /* 0x040fe20007ffe0ff */
[----:B------:R-:W-:-:S03]  /*0720*/  @!P3 VIADD R6, R14, 0x1 ;  /* 0x000000010e06b836 */ /* 0x000fc60000000000 */
[----:B------:R-:W-:-:S05]  /*0730*/  IADD3 R3, PT, PT, R8, R3, R7 ;  /* 0x0000000308037210 */ /* 0x000fca0007ffe007 */
[----:B------:R-:W-:-:S07]  /*0740*/  IMAD.IADD R6, R3, 0x1, R6 ;  /* 0x0000000103067824 */ /* 0x000fce00078e0206 */
.L_x_6:
[----:B------:R-:W-:Y:S05]  /*0750*/  BSYNC.RECONVERGENT B1 ;  /* 0x0000000000017941 */ /* 0x000fea0003800200 */
.L_x_5:
[----:B------:R-:W-:Y:S05]  /*0760*/  @!P4 BRA `(.L_x_1) ;  /* 0x000000000090c947 */ /* 0x000fea0003800000 */
[----:B------:R-:W-:Y:S01]  /*0770*/  ISETP.NE.AND P0, PT, R15, 0x1, PT ;  /* 0x000000010f00780c */ /* 0x000fe20003f05270 */
[----:B------:R-:W-:Y:S01]  /*0780*/  BSSY.RECONVERGENT B1, `(.L_x_7) ;  /* 0x0000016000017945 */ /* 0x000fe20003800200 */
[----:B------:R-:W-:-:S04]  /*0790*/  LOP3.LUT R3, R0, 0x1, RZ, 0xc0, !PT ;  /* 0x0000000100037812 */ /* 0x000fc800078ec0ff */
[----:B------:R-:W-:-:S07]  /*07a0*/  ISETP.NE.U32.AND P2, PT, R3, 0x1, PT ;  /* 0x000000010300780c */ /* 0x000fce0003f45070 */
[----:B------:R-:W-:Y:S06]  /*07b0*/  @!P0 BRA `(.L_x_8) ;  /* 0x0000000000488947 */ /* 0x000fec0003800000 */
[----:B------:R-:W0:Y:S01]  /*07c0*/  LDCU.64 UR4, c[0x0][0x380] ;  /* 0x00007000ff0477ac */ /* 0x000e220008000a00 */
[----:B------:R-:W1:Y:S01]  /*07d0*/  LDC.64 R8, c[0x0][0x398] ;  /* 0x0000e600ff087b82 */ /* 0x000e620000000a00 */
[----:B0-----:R-:W-:-:S05]  /*07e0*/  IADD3 R4, P0, PT, R2, UR4, RZ ;  /* 0x0000000402047c10 */ /* 0x001fca000ff1e0ff */
[----:B------:R-:W-:-:S05]  /*07f0*/  IMAD.X R5, RZ, RZ, UR5, P0 ;  /* 0x00000005ff057e24 */ /* 0x000fca00080e06ff */
[----:B------:R-:W2:Y:S04]  /*0800*/  LDG.E.U8 R11, desc[UR8][R4.64] ;  /* 0x00000008040b7981 */ /* 0x000ea8000c1e1100 */
[----:B------:R-:W3:Y:S01]  /*0810*/  LDG.E.U8 R7, desc[UR8][R4.64+0x1] ;  /* 0x0000010804077981 */ /* 0x000ee2000c1e1100 */
[----:B-1----:R-:W-:-:S05]  /*0820*/  IMAD.WIDE.U32 R8, R2, 0x4, R8 ;  /* 0x0000000402087825 */ /* 0x002fca00078e0008 */
[----:B------:R-:W4:Y:S04]  /*0830*/  LDG.E R3, desc[UR8][R8.64] ;  /* 0x0000000808037981 */ /* 0x000f28000c1e1900 */
[----:B------:R-:W5:Y:S01]  /*0840*/  LDG.E R10, desc[UR8][R8.64+0x4] ;  /* 0x00000408080a7981 */ /* 0x000f62000c1e1900 */
[----:B------:R-:W-:Y:S01]  /*0850*/  VIADD R2, R2, 0x2 ;  /* 0x0000000202027836 */ /* 0x000fe20000000000 */
[----:B--2---:R-:W-:Y:S02]  /*0860*/  ISETP.NE.AND P0, PT, R11, 0x2b, PT ;  /* 0x0000002b0b00780c */ /* 0x004fe40003f05270 */
[----:B---3--:R-:W-:-:S11]  /*0870*/  ISETP.NE.AND P1, PT, R7, 0x2b, PT ;  /* 0x0000002b0700780c */ /* 0x008fd60003f25270 */
[C---:B----4-:R-:W-:Y:S01]  /*0880*/  @P0 IADD3 R7, PT, PT, R3.reuse, 0x2, RZ ;  /* 0x0000000203070810 */ /* 0x050fe20007ffe0ff */
[----:B------:R-:W-:Y:S02]  /*0890*/  @!P0 VIADD R7, R3, 0x1 ;  /* 0x0000000103078836 */ /* 0x000fe40000000000 */
[C---:B-----5:R-:W-:Y:S02]  /*08a0*/  @P1 VIADD R11, R10.reuse, 0x2 ;  /* 0x000000020a0b1836 */ /* 0x060fe40000000000 */
[----:B------:R-:W-:Y:S02]  /*08b0*/  @!P1 VIADD R11, R10, 0x1 ;  /* 0x000000010a0b9836 */ /* 0x000fe40000000000 */
[----:B------:R-:W-:-:S05]  /*08c0*/  IMAD.IADD R6, R6, 0x1, R7 ;  /* 0x0000000106067824 */ /* 0x000fca00078e0207 */
[----:B------:R-:W-:-:S07]  /*08d0*/  IADD3 R6, PT, PT, R6, R11, RZ ;  /* 0x0000000b06067210 */ /* 0x000fce0007ffe0ff */
.L_x_8:
[----:B------:R-:W-:Y:S05]  /*08e0*/  BSYNC.RECONVERGENT B1 ;  /* 0x0000000000017941 */ /* 0x000fea0003800200 */
.L_x_7:
[----:B------:R-:W-:Y:S05]  /*08f0*/  @P2 BRA `(.L_x_1) ;  /* 0x00000000002c2947 */ /* 0x000fea0003800000 */
[----:B------:R-:W0:Y:S01]  /*0900*/  LDCU.64 UR4, c[0x0][0x380] ;  /* 0x00007000ff0477ac */ /* 0x000e220008000a00 */
[----:B------:R-:W1:Y:S01]  /*0910*/  LDC.64 R8, c[0x0][0x398] ;  /* 0x0000e600ff087b82 */ /* 0x000e620000000a00 */
[----:B0-----:R-:W-:-:S05]  /*0920*/  IADD3 R4, P0, PT, R2, UR4, RZ ;  /* 0x0000000402047c10 */ /* 0x001fca000ff1e0ff */
[----:B------:R-:W-:-:S05]  /*0930*/  IMAD.X R5, RZ, RZ, UR5, P0 ;  /* 0x00000005ff057e24 */ /* 0x000fca00080e06ff */
[----:B------:R-:W2:Y:S01]  /*0940*/  LDG.E.U8 R4, desc[UR8][R4.64] ;  /* 0x0000000804047981 */ /* 0x000ea2000c1e1100 */
[----:B-1----:R-:W-:-:S06]  /*0950*/  IMAD.WIDE.U32 R2, R2, 0x4, R8 ;  /* 0x0000000402027825 */ /* 0x002fcc00078e0008 */
[----:B------:R-:W3:Y:S01]  /*0960*/  LDG.E R2, desc[UR8][R2.64] ;  /* 0x0000000802027981 */ /* 0x000ee2000c1e1900 */
[----:B--2---:R-:W-:-:S13]  /*0970*/  ISETP.NE.AND P0, PT, R4, 0x2b, PT ;  /* 0x0000002b0400780c */ /* 0x004fda0003f05270 */
[C---:B---3--:R-:W-:Y:S02]  /*0980*/  @P0 VIADD R7, R2.reuse, 0x2 ;  /* 0x0000000202070836 */ /* 0x048fe40000000000 */
[----:B------:R-:W-:-:S04]  /*0990*/  @!P0 VIADD R7, R2, 0x1 ;  /* 0x0000000102078836 */ /* 0x000fc80000000000 */
[----:B------:R-:W-:-:S07]  /*09a0*/  IMAD.IADD R6, R6, 0x1, R7 ;  /* 0x0000000106067824 */ /* 0x000fce00078e0207 */
.L_x_1:
[----:B0-----:R-:W-:Y:S05]  /*09b0*/  BSYNC.RECONVERGENT B0 ;  /* 0x0000000000007941 */ /* 0x001fea0003800200 */
.L_x_0:
[C---:B------:R-:W-:Y:S01]  /*09c0*/  ISETP.GE.U32.AND P1, PT, R0.reuse, 0x7, PT ;  /* 0x000000070000780c */ /* 0x040fe20003f26070 */
[----:B------:R-:W-:Y:S01]  /*09d0*/  VIADD R9, R0, 0x1 ;  /* 0x0000000100097836 */ /* 0x000fe20000000000 */
[----:B------:R-:W-:Y:S01]  /*09e0*/  BSSY.RECONVERGENT B0, `(.L_x_9) ;  /* 0x0000046000007945 */ /* 0x000fe20003800200 */
[----:B------:R-:W-:Y:S02]  /*09f0*/  HFMA2 R8, -RZ, RZ, 0, 0 ;  /* 0x00000000ff087431 */ /* 0x000fe400000001ff */
[----:B------:R-:W-:Y:S01]  /*0a00*/  IMAD.MOV.U32 R7, RZ, RZ, RZ ;  /* 0x000000ffff077224 */ /* 0x000fe200078e00ff */
[----:B------:R-:W-:-:S04]  /*0a10*/  LOP3.LUT R25, R9, 0x7, RZ, 0xc0, !PT ;  /* 0x0000000709197812 */ /* 0x000fc800078ec0ff */
[----:B------:R-:W-:-:S03]  /*0a20*/  ISETP.NE.AND P0, PT, R25, RZ, PT ;  /* 0x000000ff1900720c */ /* 0x000fc60003f05270 */
[----:B------:R-:W-:Y:S10]  /*0a30*/  @!P1 BRA `(.L_x_10) ;  /* 0x0000000400009947 */ /* 0x000ff40003800000 */
[----:B------:R-:W0:Y:S01]  /*0a40*/  LDCU.64 UR4, c[0x0][0x380] ;  /* 0x00007000ff0477ac */ /* 0x000e220008000a00 */
[----:B------:R-:W-:Y:S01]  /*0a50*/  LOP3.LUT R8, R9, 0x7f8, RZ, 0xc0, !PT ;  /* 0x000007f809087812 */ /* 0x000fe200078ec0ff */
[----:B------:R-:W-:Y:S01]  /*0a60*/  IMAD.MOV.U32 R7, RZ, RZ, RZ ;  /* 0x000000ffff077224 */ /* 0x000fe200078e00ff */
[----:B------:R-:W1:Y:S03]  /*0a70*/  LDCU.64 UR6, c[0x0][0x398] ;  /* 0x00007300ff0677ac */ /* 0x000e660008000a00 */
[----:B------:R-:W-:Y:S01]  /*0a80*/  IMAD.MOV R24, RZ, RZ, -R8 ;  /* 0x000000ffff187224 */ /* 0x000fe200078e0a08 */
[----:B0-----:R-:W-:Y:S02]  /*0a90*/  UIADD3 UR4, UP0, UPT, UR4, 0x3, URZ ;  /* 0x0000000304047890 */ /* 0x001fe4000ff1e0ff */
[----:B-1----:R-:W-:Y:S02]  /*0aa0*/  UIADD3 UR6, UP1, UPT, UR6, 0x10, URZ ;  /* 0x0000001006067890 */ /* 0x002fe4000ff3e0ff */
[----:B------:R-:W-:-:S02]  /*0ab0*/  UIADD3.X UR5, UPT, UPT, URZ, UR5, URZ, UP0, !UPT ;  /* 0x00000005ff057290 */ /* 0x000fc400087fe4ff */
[----:B------:R-:W-:Y:S01]  /*0ac0*/  IMAD.U32 R2, RZ, RZ, UR4 ;  /* 0x00000004ff027e24 */ /* 0x000fe2000f8e00ff */
[----:B------:R-:W-:Y:S01]  /*0ad0*/  UIADD3.X UR7, UPT, UPT, URZ, UR7, URZ, UP1, !UPT ;  /* 0x00000007ff077290 */ /* 0x000fe20008ffe4ff */
[----:B------:R-:W-:Y:S02]  /*0ae0*/  IMAD.U32 R4, RZ, RZ, UR6 ;  /* 0x00000006ff047e24 */ /* 0x000fe4000f8e00ff */
[----:B------:R-:W-:-:S03]  /*0af0*/  MOV R3, UR5 ;  /* 0x0000000500037c02 */ /* 0x000fc60008000f00 */
[----:B------:R-:W-:-:S07]  /*0b00*/  IMAD.U32 R5, RZ, RZ, UR7 ;  /* 0x00000007ff057e24 */ /* 0x000fce000f8e00ff */
.L_x_11:
[----:B------:R-:W2:Y:S04]  /*0b10*/  LDG.E.U8 R10, desc[UR8][R2.64+-0x3] ;  /* 0xfffffd08020a7981 */ /* 0x000ea8000c1e1100 */
        /* <DEDUP_REMOVED lines=13> */
[----:B------:R-:W5:Y:S01]  /*0bf0*/  LDG.E R11, desc[UR8][R4.64+0x8] ;  /* 0x00000808040b7981 */ /* 0x000f62000c1e1900 */
[----:B--2---:R-:W-:-:S03]  /*0c00*/  ISETP.NE.AND P3, PT, R10, 0x2b, PT ;  /* 0x0000002b0a00780c */ /* 0x004fc60003f65270 */
[----:B------:R0:W2:Y:S01]  /*0c10*/  LDG.E R10, desc[UR8][R4.64+0xc] ;  /* 0x00000c08040a7981 */ /* 0x0000a2000c1e1900 */
[----:B---3--:R-:W-:Y:S02]  /*0c20*/  ISETP.NE.AND P4, PT, R19, 0x2b, PT ;  /* 0x0000002b1300780c */ /* 0x008fe40003f85270 */
[----:B----4-:R-:W-:Y:S02]  /*0c30*/  ISETP.NE.AND P5, PT, R20, 0x2b, PT ;  /* 0x0000002b1400780c */ /* 0x010fe40003fa5270 */
[----:B-----5:R-:W-:Y:S02]  /*0c40*/  ISETP.NE.AND P6, PT, R22, 0x2b, PT ;  /* 0x0000002b1600780c */ /* 0x020fe40003fc5270 */
[----:B------:R-:W-:Y:S02]  /*0c50*/  ISETP.NE.AND P2, PT, R26, 0x2b, PT ;  /* 0x0000002b1a00780c */ /* 0x000fe40003f45270 */
[----:B------:R-:W-:Y:S01]  /*0c60*/  ISETP.NE.AND P1, PT, R23, 0x2b, PT ;  /* 0x0000002b1700780c */ /* 0x000fe20003f25270 */
[----:B------:R-:W-:-:S02]  /*0c70*/  VIADD R24, R24, 0x8 ;  /* 0x0000000818187836 */ /* 0x000fc40000000000 */
[C---:B------:R-:W-:Y:S02]  /*0c80*/  @!P3 VIADD R20, R18.reuse, 0x1 ;  /* 0x000000011214b836 */ /* 0x040fe40000000000 */
[----:B------:R-:W-:Y:S02]  /*0c90*/  @P3 VIADD R20, R18, 0x2 ;  /* 0x0000000212143836 */ /* 0x000fe40000000000 */
[C---:B------:R-:W-:Y:S02]  /*0ca0*/  @P4 VIADD R19, R21.reuse, 0x2 ;  /* 0x0000000215134836 */ /* 0x040fe40000000000 */
[----:B------:R-:W-:Y:S01]  /*0cb0*/  @!P4 VIADD R19, R21, 0x1 ;  /* 0x000000011513c836 */ /* 0x000fe20000000000 */
[----:B------:R-:W-:Y:S02]  /*0cc0*/  ISETP.NE.AND P3, PT, R16, 0x2b, PT ;  /* 0x0000002b1000780c */ /* 0x000fe40003f65270 */
[----:B------:R-:W-:Y:S02]  /*0cd0*/  ISETP.NE.AND P4, PT, R17, 0x2b, PT ;  /* 0x0000002b1100780c */ /* 0x000fe40003f85270 */
[----:B------:R-:W-:-:S02]  /*0ce0*/  IADD3 R19, PT, PT, R19, R20, R7 ;  /* 0x0000001413137210 */ /* 0x000fc40007ffe007 */
[C---:B------:R-:W-:Y:S01]  /*0cf0*/  @P5 IADD3 R18, PT, PT, R14.reuse, 0x2, RZ ;  /* 0x000000020e125810 */ /* 0x040fe20007ffe0ff */
[----:B------:R-:W-:Y:S01]  /*0d00*/  @!P5 VIADD R18, R14, 0x1 ;  /* 0x000000010e12d836 */ /* 0x000fe20000000000 */
[----:B------:R-:W-:Y:S01]  /*0d10*/  ISETP.NE.AND P5, PT, R24, RZ, PT ;  /* 0x000000ff1800720c */ /* 0x000fe20003fa5270 */
[C---:B------:R-:W-:Y:S02]  /*0d20*/  @P6 VIADD R21, R15.reuse, 0x2 ;  /* 0x000000020f156836 */ /* 0x040fe40000000000 */
[----:B------:R-:W-:Y:S02]  /*0d30*/  @!P6 VIADD R21, R15, 0x1 ;  /* 0x000000010f15e836 */ /* 0x000fe40000000000 */
[C---:B------:R-:W-:Y:S02]  /*0d40*/  @P2 VIADD R14, R12.reuse, 0x2 ;  /* 0x000000020c0e2836 */ /* 0x040fe40000000000 */
[----:B------:R-:W-:Y:S01]  /*0d50*/  @!P2 VIADD R14, R12, 0x1 ;  /* 0x000000010c0ea836 */ /* 0x000fe20000000000 */
[----:B------:R-:W-:Y:S01]  /*0d60*/  IADD3 R18, PT, PT, R21, R18, R19 ;  /* 0x0000001215127210 */ /* 0x000fe20007ffe013 */
[C---:B------:R-:W-:Y:S01]  /*0d70*/  @P1 VIADD R7, R13.reuse, 0x2 ;  /* 0x000000020d071836 */ /* 0x040fe20000000000 */
[----:B------:R-:W-:-:S02]  /*0d80*/  @!P1 IADD3 R7, PT, PT, R13, 0x1, RZ ;  /* 0x000000010d079810 */ /* 0x000fc40007ffe0ff */
[----:B------:R-:W-:Y:S02]  /*0d90*/  IADD3 R2, P1, PT, R2, 0x8, RZ ;  /* 0x0000000802027810 */ /* 0x000fe40007f3e0ff */
[----:B------:R-:W-:Y:S01]  /*0da0*/  IADD3 R14, PT, PT, R14, R7, R18 ;  /* 0x000000070e0e7210 */ /* 0x000fe20007ffe012 */
[C---:B------:R-:W-:Y:S01]  /*0db0*/  @P3 VIADD R7, R11.reuse, 0x2 ;  /* 0x000000020b073836 */ /* 0x040fe20000000000 */
[----:B0-----:R-:W-:Y:S01]  /*0dc0*/  IADD3 R4, P2, PT, R4, 0x20, RZ ;  /* 0x0000002004047810 */ /* 0x001fe20007f5e0ff */
[----:B------:R-:W-:Y:S02]  /*0dd0*/  @!P3 VIADD R7, R11, 0x1 ;  /* 0x000000010b07b836 */ /* 0x000fe40000000000 */
[----:B------:R-:W-:Y:S02]  /*0de0*/  IMAD.X R3, RZ, RZ, R3, P1 ;  /* 0x000000ffff037224 */ /* 0x000fe400008e0603 */
[----:B------:R-:W-:Y:S02]  /*0df0*/  IMAD.X R5, RZ, RZ, R5, P2 ;  /* 0x000000ffff057224 */ /* 0x000fe400010e0605 */
[C---:B--2---:R-:W-:Y:S01]  /*0e00*/  @P4 VIADD R12, R10.reuse, 0x2 ;  /* 0x000000020a0c4836 */ /* 0x044fe20000000000 */
[----:B------:R-:W-:-:S04]  /*0e10*/  @!P4 IADD3 R12, PT, PT, R10, 0x1, RZ ;  /* 0x000000010a0cc810 */ /* 0x000fc80007ffe0ff */
[----:B------:R-:W-:Y:S01]  /*0e20*/  IADD3 R7, PT, PT, R12, R7, R14 ;  /* 0x000000070c077210 */ /* 0x000fe20007ffe00e */
[----:B------:R-:W-:Y:S06]  /*0e30*/  @P5 BRA `(.L_x_11) ;  /* 0xfffffffc00345947 */ /* 0x000fec000383ffff */
.L_x_10:
[----:B------:R-:W-:Y:S05]  /*0e40*/  BSYNC.RECONVERGENT B0 ;  /* 0x0000000000007941 */ /* 0x000fea0003800200 */
.L_x_9:
[----:B------:R-:W-:Y:S04]  /*0e50*/  BSSY.RECONVERGENT B0, `(.L_x_12) ;  /* 0x0000049000007945 */ /* 0x000fe80003800200 */
[----:B------:R-:W-:Y:S05]  /*0e60*/  @!P0 BRA `(.L_x_13) ;  /* 0x00000004001c8947 */ /* 0x000fea0003800000 */
[----:B------:R-:W-:Y:S01]  /*0e70*/  ISETP.GE.U32.AND P0, PT, R25, 0x4, PT ;  /* 0x000000041900780c */ /* 0x000fe20003f06070 */
[----:B------:R-:W-:Y:S01]  /*0e80*/  BSSY.RECONVERGENT B1, `(.L_x_14) ;  /* 0x0000020000017945 */ /* 0x000fe20003800200 */
[----:B------:R-:W-:-:S11]  /*0e90*/  LOP3.LUT P4, R16, R9, 0x3, RZ, 0xc0, !PT ;  /* 0x0000000309107812 */ /* 0x000fd6000788c0ff */
[----:B------:R-:W-:Y:S05]  /*0ea0*/  @!P0 BRA `(.L_x_15) ;  /* 0x0000000000748947 */ /* 0x000fea0003800000 */
        /* <DEDUP_REMOVED lines=18> */
[C---:B------:R-:W-:Y:S02]  /*0fd0*/  @P0 VIADD R10, R9.reuse, 0x2 ;  /* 0x00000002090a0836 */ /* 0x040fe40000000000 */
[----:B------:R-:W-:Y:S01]  /*0fe0*/  @!P0 VIADD R10, R9, 0x1 ;  /* 0x00000001090a8836 */ /* 0x000fe20000000000 */
[C---:B------:R-:W-:Y:S01]  /*0ff0*/  @P1 IADD3 R2, PT, PT, R11.reuse, 0x2, RZ ;  /* 0x000000020b021810 */ /* 0x040fe20007ffe0ff */
[----:B------:R-:W-:Y:S02]  /*1000*/  @!P1 VIADD R2, R11, 0x1 ;  /* 0x000000010b029836 */ /* 0x000fe40000000000 */
[----:B------:R-:W-:Y:S02]  /*1010*/  IMAD.IADD R10, R7, 0x1, R10 ;  /* 0x00000001070a7824 */ /* 0x000fe400078e020a */
[C---:B------:R-:W-:Y:S02]  /*1020*/  @P2 VIADD R3, R13.reuse, 0x2 ;  /* 0x000000020d032836 */ /* 0x040fe40000000000 */
[----:B------:R-:W-:-:S02]  /*1030*/  @!P2 VIADD R3, R13, 0x1 ;  /* 0x000000010d03a836 */ /* 0x000fc40000000000 */
[C---:B------:R-:W-:Y:S01]  /*1040*/  @P3 VIADD R7, R15.reuse, 0x2 ;  /* 0x000000020f073836 */ /* 0x040fe20000000000 */
[----:B------:R-:W-:Y:S02]  /*1050*/  @!P3 IADD3 R7, PT, PT, R15, 0x1, RZ ;  /* 0x000000010f07b810 */ /* 0x000fe40007ffe0ff */
[----:B------:R-:W-:-:S05]  /*1060*/  IADD3 R2, PT, PT, R3, R2, R10 ;  /* 0x0000000203027210 */ /* 0x000fca0007ffe00a */
[----:B------:R-:W-:-:S07]  /*1070*/  IMAD.IADD R7, R2, 0x1, R7 ;  /* 0x0000000102077824 */ /* 0x000fce00078e0207 */
.L_x_15:
[----:B------:R-:W-:Y:S05]  /*1080*/  BSYNC.RECONVERGENT B1 ;  /* 0x0000000000017941 */ /* 0x000fea0003800200 */
.L_x_14:
        /* <DEDUP_REMOVED lines=18> */
[C---:B----4-:R-:W-:Y:S02]  /*11b0*/  @P0 VIADD R10, R9.reuse, 0x2 ;  /* 0x00000002090a0836 */ /* 0x050fe40000000000 */
[----:B------:R-:W-:Y:S01]  /*11c0*/  @!P0 VIADD R10, R9, 0x1 ;  /* 0x00000001090a8836 */ /* 0x000fe20000000000 */
[C---:B-----5:R-:W-:Y:S01]  /*11d0*/  @P1 IADD3 R12, PT, PT, R11.reuse, 0x2, RZ ;  /* 0x000000020b0c1810 */ /* 0x060fe20007ffe0ff */
[----:B------:R-:W-:Y:S02]  /*11e0*/  @!P1 VIADD R12, R11, 0x1 ;  /* 0x000000010b0c9836 */ /* 0x000fe40000000000 */
[----:B------:R-:W-:-:S05]  /*11f0*/  IMAD.IADD R7, R7, 0x1, R10 ;  /* 0x0000000107077824 */ /* 0x000fca00078e020a */
[----:B------:R-:W-:-:S07]  /*1200*/  IADD3 R7, PT, PT, R7, R12, RZ ;  /* 0x0000000c07077210 */ /* 0x000fce0007ffe0ff */
.L_x_17:
[----:B------:R-:W-:Y:S05]  /*1210*/  BSYNC.RECONVERGENT B1 ;  /* 0x0000000000017941 */ /* 0x000fea0003800200 */
.L_x_16:
[----:B------:R-:W-:Y:S05]  /*1220*/  @!P2 BRA `(.L_x_13) ;  /* 0x00000000002ca947 */ /* 0x000fea0003800000 */
        /* <DEDUP_REMOVED lines=11> */
.L_x_13:
[----:B------:R-:W-:Y:S05]  /*12e0*/  BSYNC.RECONVERGENT B0 ;  /* 0x0000000000007941 */ /* 0x000fea0003800200 */
.L_x_12:
[----:B------:R-:W-:-:S13]  /*12f0*/  ISETP.GE.AND P0, PT, R6, R7, PT ;  /* 0x000000070600720c */ /* 0x000fda0003f06270 */
[----:B------:R-:W-:Y:S05]  /*1300*/  @P0 EXIT ;  /* 0x000000000000094d */ /* 0x000fea0003800000 */
[----:B------:R-:W0:Y:S01]  /*1310*/  LDCU.64 UR4, c[0x0][0x380] ;  /* 0x00007000ff0477ac */ /* 0x000e220008000a00 */
[----:B------:R-:W-:Y:S01]  /*1320*/  IADD3 R3, PT, PT, R7, -R6, RZ ;  /* 0x8000000607037210 */ /* 0x000fe20007ffe0ff */
[----:B------:R-:W-:Y:S01]  /*1330*/  IMAD.IADD R4, R6, 0x1, -R7 ;  /* 0x0000000106047824 */ /* 0x000fe200078e0a07 */
[----:B------:R-:W-:Y:S04]  /*1340*/  BSSY.RECONVERGENT B0, `(.L_x_18) ;  /* 0x0000010000007945 */ /* 0x000fe80003800200 */
[----:B------:R-:W-:Y:S02]  /*1350*/  ISETP.GT.U32.AND P1, PT, R4, -0x4, PT ;  /* 0xfffffffc0400780c */ /* 0x000fe40003f24070 */
[----:B0-----:R-:W-:Y:S02]  /*1360*/  IADD3 R2, P2, PT, R0, UR4, RZ ;  /* 0x0000000400027c10 */ /* 0x001fe4000ff5e0ff */
[----:B------:R-:W-:-:S03]  /*1370*/  LOP3.LUT P0, R0, R3, 0x3, RZ, 0xc0, !PT ;  /* 0x0000000303007812 */ /* 0x000fc6000780c0ff */
[----:B------:R-:W-:-:S10]  /*1380*/  IMAD.X R3, RZ, RZ, UR5, P2 ;  /* 0x00000005ff037e24 */ /* 0x000fd400090e06ff */
[----:B------:R-:W-:Y:S05]  /*1390*/  @!P0 BRA `(.L_x_19) ;  /* 0x0000000000288947 */ /* 0x000fea0003800000 */
[----:B------:R0:W5:Y:S01]  /*13a0*/  LDG.E.U8 R9, desc[UR8][R2.64] ;  /* 0x0000000802097981 */ /* 0x000162000c1e1100 */
[----:B------:R-:W1:Y:S01]  /*13b0*/  LDC.64 R10, c[0x0][0x388] ;  /* 0x0000e200ff0a7b82 */ /* 0x000e620000000a00 */
[----:B------:R-:W-:-:S07]  /*13c0*/  IMAD.MOV R0, RZ, RZ, -R0 ;  /* 0x000000ffff007224 */ /* 0x000fce00078e0a00 */
.L_x_20:
[----:B-12---:R-:W-:Y:S01]  /*13d0*/  IADD3 R4, P0, PT, R6, R10, RZ ;  /* 0x0000000a06047210 */ /* 0x006fe20007f1e0ff */
[----:B------:R-:W-:-:S03]  /*13e0*/  VIADD R0, R0, 0x1 ;  /* 0x0000000100007836 */ /* 0x000fc60000000000 */
[----:B------:R-:W-:Y:S02]  /*13f0*/  LEA.HI.X.SX32 R5, R6, R11, 0x1, P0 ;  /* 0x0000000b06057211 */ /* 0x000fe400000f0eff */
[----:B------:R-:W-:Y:S02]  /*1400*/  ISETP.NE.AND P0, PT, R0, RZ, PT ;  /* 0x000000ff0000720c */ /* 0x000fe40003f05270 */
[----:B------:R-:W-:Y:S01]  /*1410*/  IADD3 R6, PT, PT, R6, 0x1, RZ ;  /* 0x0000000106067810 */ /* 0x000fe20007ffe0ff */
[----:B-----5:R2:W-:Y:S10]  /*1420*/  STG.E.U8 desc[UR8][R4.64], R9 ;  /* 0x0000000904007986 */ /* 0x0205f4000c101108 */
[----:B------:R-:W-:Y:S05]  /*1430*/  @P0 BRA `(.L_x_20) ;  /* 0xfffffffc00e40947 */ /* 0x000fea000383ffff */
.L_x_19:
[----:B------:R-:W-:Y:S05]  /*1440*/  BSYNC.RECONVERGENT B0 ;  /* 0x0000000000007941 */ /* 0x000fea0003800200 */
.L_x_18:
[----:B------:R-:W-:Y:S05]  /*1450*/  @P1 EXIT ;  /* 0x000000000000194d */ /* 0x000fea0003800000 */
[----:B--2---:R1:W5:Y:S01]  /*1460*/  LDG.E.U8 R9, desc[UR8][R2.64] ;  /* 0x0000000802097981 */ /* 0x004362000c1e1100 */
[----:B------:R-:W-:Y:S01]  /*1470*/  IMAD.IADD R7, R6, 0x1, -R7 ;  /* 0x0000000106077824 */ /* 0x000fe200078e0a07 */
[----:B------:R-:W2:Y:S06]  /*1480*/  LDCU.64 UR4, c[0x0][0x388] ;  /* 0x00007100ff0477ac */ /* 0x000eac0008000a00 */
.L_x_21:
[----:B--23--:R-:W-:-:S04]  /*1490*/  IADD3.X R4, P0, PT, R6, UR4, RZ, PT, !PT ;  /* 0x0000000406047c10 */ /* 0x00cfc8000bf1e4ff */
[----:B------:R-:W-:-:S05]  /*14a0*/  LEA.HI.X.SX32 R5, R6, UR5, 0x1, P0 ;  /* 0x0000000506057c11 */ /* 0x000fca00080f0eff */
[----:B-----5:R2:W-:Y:S04]  /*14b0*/  STG.E.U8 desc[UR8][R4.64+-0x1], R9 ;  /* 0xffffff0904007986 */ /* 0x0205e8000c101108 */
[----:B------:R-:W3:Y:S04]  /*14c0*/  LDG.E.U8 R11, desc[UR8][R2.64] ;  /* 0x00000008020b7981 */ /* 0x000ee8000c1e1100 */
[----:B---3--:R3:W-:Y:S04]  /*14d0*/  STG.E.U8 desc[UR8][R4.64], R11 ;  /* 0x0000000b04007986 */ /* 0x0087e8000c101108 */
[----:B------:R3:W-:Y:S04]  /*14e0*/  STG.E.U8 desc[UR8][R4.64+0x1], R11 ;  /* 0x0000010b04007986 */ /* 0x0007e8000c101108 */
[----:B--2---:R-:W2:Y:S01]  /*14f0*/  LDG.E.U8 R9, desc[UR8][R2.64] ;  /* 0x0000000802097981 */ /* 0x004ea2000c1e1100 */
[----:B------:R-:W-:-:S02]  /*1500*/  VIADD R7, R7, 0x4 ;  /* 0x0000000407077836 */ /* 0x000fc40000000000 */
[----:B------:R-:W-:-:S03]  /*1510*/  VIADD R6, R6, 0x4 ;  /* 0x0000000406067836 */ /* 0x000fc60000000000 */
[----:B------:R-:W-:Y:S01]  /*1520*/  ISETP.NE.AND P0, PT, R7, RZ, PT ;  /* 0x000000ff0700720c */ /* 0x000fe20003f05270 */
[----:B--2---:R3:W-:-:S12]  /*1530*/  STG.E.U8 desc[UR8][R4.64+0x2], R9 ;  /* 0x0000020904007986 */ /* 0x0047d8000c101108 */
[----:B------:R-:W-:Y:S05]  /*1540*/  @P0 BRA `(.L_x_21) ;  /* 0xfffffffc00d00947 */ /* 0x000fea000383ffff */
[----:B------:R-:W-:Y:S05]  /*1550*/  EXIT ;  /* 0x000000000000794d */ /* 0x000fea0003800000 */
.L_x_22:
[----:B------:R-:W-:-:S00]  /*1560*/  BRA `(.L_x_22) ;  /* 0xfffffffc00fc7947 */ /* 0x000fc0000383ffff */
[----:B------:R-:W-:-:S00]  /*1570*/  NOP ;  /* 0x0000000000007918 */ /* 0x000fc00000000000 */
        /* <DEDUP_REMOVED lines=8> */
.L_x_23:


//--------------------- .nv.shared.reserved.0     --------------------------
	.section	.nv.shared.reserved.0,"aw",@nobits
	.weak		__nv_reservedSMEM_offset_0_alias
	.size		__nv_reservedSMEM_offset_0_alias, 0, 64
	.other		__nv_reservedSMEM_offset_0_alias,@"STO_CUDA_RESERVED_SHARED STV_DEFAULT"
__nv_reservedSMEM_offset_0_alias:
	.zero		0
	.zero		64


//--------------------- .nv.constant0._Z6sparsePcS_PiS0_i --------------------------
	.section	.nv.constant0._Z6sparsePcS_PiS0_i,"a",@progbits
	.sectionflags	@""
	.align	4
.nv.constant0._Z6sparsePcS_PiS0_i:
	.zero		932


//--------------------- SYMBOLS --------------------------

	.type		.nv.reservedSmem.offset0,@object
	.size		.nv.reservedSmem.offset0,0x4
